//
// Generated by NVIDIA NVVM Compiler
//
// Compiler Build ID: CL-36424714
// Cuda compilation tools, release 13.0, V13.0.88
// Based on NVVM 20.0.0
//

.version 9.0
.target sm_100
.address_size 64

	// .globl	_Z12hellofromGPUv
.extern .func  (.param .b32 func_retval0) vprintf
(
	.param .b64 vprintf_param_0,
	.param .b64 vprintf_param_1
)
;
.global .align 1 .b8 $str[30] = {104, 101, 108, 108, 111, 32, 102, 114, 111, 109, 32, 71, 80, 85, 44, 32, 116, 104, 114, 101, 97, 100, 32, 105, 115, 32, 37, 100, 10};

.visible .entry _Z12hellofromGPUv()
{
	.local .align 8 .b8 	__local_depot0[8];
	.reg .b64 	%SP;
	.reg .b64 	%SPL;
	.reg .pred 	%p<2>;
	.reg .b32 	%r<4>;
	.reg .b64 	%rd<5>;

	mov.u64 	%SPL, __local_depot0;
	cvta.local.u64 	%SP, %SPL;
	mov.u32 	%r1, %tid.x;
	setp.lt.u32 	%p1, %r1, 6;
	@%p1 bra 	$L__BB0_2;
	add.u64 	%rd1, %SP, 0;
	add.u64 	%rd2, %SPL, 0;
	st.local.u32 	[%rd2], %r1;
	mov.u64 	%rd3, $str;
	cvta.global.u64 	%rd4, %rd3;
	{ // callseq 0, 0
	.param .b64 param0;
	st.param.b64 	[param0], %rd4;
	.param .b64 param1;
	st.param.b64 	[param1], %rd1;
	.param .b32 retval0;
	call.uni (retval0), 
	vprintf, 
	(
	param0, 
	param1
	);
	ld.param.b32 	%r2, [retval0];
	} // callseq 0
$L__BB0_2:
	ret;

}


// ===== COMPILED SASS (sm_100) =====

	.target	sm_100

	.elftype	@"ET_EXEC"


//--------------------- .note.nv.tkinfo           --------------------------
	.section	.note.nv.tkinfo,"",@"SHT_NOTE"
	.sectionflags	@"SHF_NOTE_NV_TKINFO"
	.tkinfo
        /*0018*/ 	.word	0x00000002
        /*0030*/ 	.string	""
        /*0030*/ 	.string	"ptxas"
        /*0030*/ 	.string	"Cuda compilation tools, release 13.0, V13.0.88"
        /*0030*/ 	.string	"Build cuda_13.0.r13.0/compiler.36424714_0"
        /*0030*/ 	.string	"-arch sm_100 -m 64 "



//--------------------- .note.nv.cuinfo           --------------------------
	.section	.note.nv.cuinfo,"",@"SHT_NOTE"
	.sectionflags	@"SHF_NOTE_NV_CUINFO"
        /*0018*/ 	.short	0x0002
        /*001a*/ 	.short	0x0064
        /*001c*/ 	.short	0x0082
	.zero		2


//--------------------- .nv.info                  --------------------------
	.section	.nv.info,"",@"SHT_CUDA_INFO"
	.align	4


	//----- nvinfo : EIATTR_REGCOUNT
	.align		4
        /*0000*/ 	.byte	0x04, 0x2f
        /*0002*/ 	.short	(.L_2 - .L_1)
	.align		4
.L_1:
        /*0004*/ 	.word	index@(_Z12hellofromGPUv)
        /*0008*/ 	.word	0x00000018


	//----- nvinfo : EIATTR_FRAME_SIZE
	.align		4
.L_2:
        /*000c*/ 	.byte	0x04, 0x11
        /*000e*/ 	.short	(.L_4 - .L_3)
	.align		4
.L_3:
        /*0010*/ 	.word	index@(_Z12hellofromGPUv)
        /*0014*/ 	.word	0x00000008


	//----- nvinfo : EIATTR_MIN_STACK_SIZE
	.align		4
.L_4:
        /*0018*/ 	.byte	0x04, 0x12
        /*001a*/ 	.short	(.L_6 - .L_5)
	.align		4
.L_5:
        /*001c*/ 	.word	index@(_Z12hellofromGPUv)
        /*0020*/ 	.word	0x00000008
.L_6:


//--------------------- .nv.compat                --------------------------
	.section	.nv.compat,"",@"SHT_CUDA_COMPAT_INFO"
	.align	4
        /*0000*/ 	.byte	0x02, 0x09, 0x00, 0x00, 0x02, 0x02, 0x01, 0x00, 0x02, 0x05, 0x05, 0x00, 0x03, 0x07, 0x01, 0x01
        /*0010*/ 	.byte	0x02, 0x03, 0x00, 0x00, 0x02, 0x06, 0x01, 0x00, 0x04, 0x0b, 0x08, 0x00, 0x09, 0x00, 0x00, 0x00
        /*0020*/ 	.byte	0x00, 0x00, 0x00, 0x00


//--------------------- .nv.info._Z12hellofromGPUv --------------------------
	.section	.nv.info._Z12hellofromGPUv,"",@"SHT_CUDA_INFO"
	.sectionflags	@""
	.align	4


	//----- nvinfo : EIATTR_CUDA_API_VERSION
	.align		4
        /*0000*/ 	.byte	0x04, 0x37
        /*0002*/ 	.short	(.L_8 - .L_7)
.L_7:
        /*0004*/ 	.word	0x00000082


	//----- nvinfo : EIATTR_SPARSE_MMA_MASK
	.align		4
.L_8:
        /*0008*/ 	.byte	0x03, 0x50
        /*000a*/ 	.short	0x0000


	//----- nvinfo : EIATTR_MAXREG_COUNT
	.align		4
        /*000c*/ 	.byte	0x03, 0x1b
        /*000e*/ 	.short	0x00ff


	//----- nvinfo : EIATTR_EXTERNS
	.align		4
        /*0010*/ 	.byte	0x04, 0x0f
        /*0012*/ 	.short	(.L_10 - .L_9)


	//   ....[0]....
	.align		4
.L_9:
        /*0014*/ 	.word	index@(vprintf)


	//----- nvinfo : EIATTR_MERCURY_ISA_VERSION
	.align		4
.L_10:
        /*0018*/ 	.byte	0x03, 0x5f
        /*001a*/ 	.short	0x0101


	//----- nvinfo : EIATTR_VRC_CTA_INIT_COUNT
	.align		4
        /*001c*/ 	.byte	0x02, 0x4a
	.zero		1
	.zero		1


	//----- nvinfo : EIATTR_SYSCALL_OFFSETS
	.align		4
        /*0020*/ 	.byte	0x04, 0x46
        /*0022*/ 	.short	(.L_12 - .L_11)


	//   ....[0]....
.L_11:
        /*0024*/ 	.word	0x00000100


	//----- nvinfo : EIATTR_EXIT_INSTR_OFFSETS
	.align		4
.L_12:
        /*0028*/ 	.byte	0x04, 0x1c
        /*002a*/ 	.short	(.L_14 - .L_13)


	//   ....[0]....
.L_13:
        /*002c*/ 	.word	0x00000080


	//   ....[1]....
        /*0030*/ 	.word	0x00000110


	//----- nvinfo : EIATTR_CRS_STACK_SIZE
	.align		4
.L_14:
        /*0034*/ 	.byte	0x04, 0x1e
        /*0036*/ 	.short	(.L_16 - .L_15)
.L_15:
        /*0038*/ 	.word	0x00000000


	//----- nvinfo : EIATTR_SW_WAR
	.align		4
.L_16:
        /*003c*/ 	.byte	0x04, 0x36
        /*003e*/ 	.short	(.L_18 - .L_17)
.L_17:
        /*0040*/ 	.word	0x00000008
.L_18:


//--------------------- .nv.callgraph             --------------------------
	.section	.nv.callgraph,"",@"SHT_CUDA_CALLGRAPH"
	.align	4
	.sectionentsize	8
	.align		4
        /*0000*/ 	.word	0x00000000
	.align		4
        /*0004*/ 	.word	0xffffffff
	.align		4
        /*0008*/ 	.word	index@(_Z12hellofromGPUv)
	.align		4
        /*000c*/ 	.word	index@(vprintf)
	.align		4
        /*0010*/ 	.word	0x00000000
	.align		4
        /*0014*/ 	.word	0xfffffffe
	.align		4
        /*0018*/ 	.word	0x00000000
	.align		4
        /*001c*/ 	.word	0xfffffffd
	.align		4
        /*0020*/ 	.word	0x00000000
	.align		4
        /*0024*/ 	.word	0xfffffffc


//--------------------- .nv.constant4             --------------------------
	.section	.nv.constant4,"a",@progbits
	.align	8
	.align		8
.nv.constant4:
        /*0000*/ 	.dword	vprintf
	.align		8
        /*0008*/ 	.dword	$str


//--------------------- .text._Z12hellofromGPUv   --------------------------
	.section	.text._Z12hellofromGPUv,"ax",@progbits
	.align	128
        .global         _Z12hellofromGPUv
        .type           _Z12hellofromGPUv,@function
        .size           _Z12hellofromGPUv,(.L_x_2 - _Z12hellofromGPUv)
        .other          _Z12hellofromGPUv,@"STO_CUDA_ENTRY STV_DEFAULT"
_Z12hellofromGPUv:
.text._Z12hellofromGPUv:
[----:B------:R-:W0:Y:S01]  /*0000*/  LDC R1, c[0x0][0x37c] ;  /* 0x0000df00ff017b82 */ /* 0x000e220000000800 */
[----:B------:R-:W1:Y:S01]  /*0010*/  S2R R8, SR_TID.X ;  /* 0x0000000000087919 */ /* 0x000e620000002100 */
[----:B------:R-:W2:Y:S01]  /*0020*/  LDCU UR4, c[0x0][0x2f8] ;  /* 0x00005f00ff0477ac */ /* 0x000ea20008000800 */
[----:B0-----:R-:W-:Y:S01]  /*0030*/  VIADD R1, R1, 0xfffffff8 ;  /* 0xfffffff801017836 */ /* 0x001fe20000000000 */
[----:B------:R-:W0:Y:S04]  /*0040*/  LDCU UR5, c[0x0][0x2fc] ;  /* 0x00005f80ff0577ac */ /* 0x000e280008000800 */
[----:B--2---:R-:W-:-:S05]  /*0050*/  IADD3 R6, P1, PT, R1, UR4, RZ ;  /* 0x0000000401067c10 */ /* 0x004fca000ff3e0ff */
[----:B0-----:R-:W-:Y:S01]  /*0060*/  IMAD.X R7, RZ, RZ, UR5, P1 ;  /* 0x00000005ff077e24 */ /* 0x001fe200088e06ff */
[----:B-1----:R-:W-:-:S13]  /*0070*/  ISETP.GE.U32.AND P0, PT, R8, 0x6, PT ;  /* 0x000000060800780c */ /* 0x002fda0003f06070 */
[----:B------:R-:W-:Y:S05]  /*0080*/  @!P0 EXIT ;  /* 0x000000000000894d */ /* 0x000fea0003800000 */
[----:B------:R-:W-:Y:S01]  /*0090*/  MOV R0, 0x0 ;  /* 0x0000000000007802 */ /* 0x000fe20000000f00 */
[----:B------:R0:W-:Y:S01]  /*00a0*/  STL [R1], R8 ;  /* 0x0000000801007387 */ /* 0x0001e20000100800 */
[----:B------:R-:W1:Y:S02]  /*00b0*/  LDCU.64 UR4, c[0x4][0x8] ;  /* 0x01000100ff0477ac */ /* 0x000e640008000a00 */
[----:B------:R0:W2:Y:S01]  /*00c0*/  LDC.64 R2, c[0x4][R0] ;  /* 0x0100000000027b82 */ /* 0x0000a20000000a00 */
[----:B-1----:R-:W-:Y:S02]  /*00d0*/  IMAD.U32 R4, RZ, RZ, UR4 ;  /* 0x00000004ff047e24 */ /* 0x002fe4000f8e00ff */
[----:B0-----:R-:W-:-:S07]  /*00e0*/  IMAD.U32 R5, RZ, RZ, UR5 ;  /* 0x00000005ff057e24 */ /* 0x001fce000f8e00ff */
[----:B------:R-:W-:-:S07]  /*00f0*/  LEPC R20, `(.L_x_0) ;  /* 0x000000001014794e */ /* 0x000fce0000000000 */
[----:B--2---:R-:W-:Y:S05]  /*0100*/  CALL.ABS.NOINC R2 ;  /* 0x0000000002007343 */ /* 0x004fea0003c00000 */
.L_x_0:
[----:B------:R-:W-:Y:S05]  /*0110*/  EXIT ;  /* 0x000000000000794d */ /* 0x000fea0003800000 */
.L_x_1:
[----:B------:R-:W-:-:S00]  /*0120*/  BRA `(.L_x_1) ;  /* 0xfffffffc00fc7947 */ /* 0x000fc0000383ffff */
[----:B------:R-:W-:-:S00]  /*0130*/  NOP ;  /* 0x0000000000007918 */ /* 0x000fc00000000000 */
        /* <DEDUP_REMOVED lines=12> */
.L_x_2:


//--------------------- .nv.global.init           --------------------------
	.section	.nv.global.init,"aw",@progbits
.nv.global.init:
	.type		$str,@object
	.size		$str,(.L_0 - $str)
$str:
        /*0000*/ 	.byte	0x68, 0x65, 0x6c, 0x6c, 0x6f, 0x20, 0x66, 0x72, 0x6f, 0x6d, 0x20, 0x47, 0x50, 0x55, 0x2c, 0x20
        /*0010*/ 	.byte	0x74, 0x68, 0x72, 0x65, 0x61, 0x64, 0x20, 0x69, 0x73, 0x20, 0x25, 0x64, 0x0a, 0x00
.L_0:


//--------------------- .nv.shared.reserved.0     --------------------------
	.section	.nv.shared.reserved.0,"aw",@nobits
	.weak		__nv_reservedSMEM_offset_0_alias
	.size		__nv_reservedSMEM_offset_0_alias, 0, 64
	.other		__nv_reservedSMEM_offset_0_alias,@"STO_CUDA_RESERVED_SHARED STV_DEFAULT"
__nv_reservedSMEM_offset_0_alias:
	.zero		0
	.zero		64


//--------------------- .nv.constant0._Z12hellofromGPUv --------------------------
	.section	.nv.constant0._Z12hellofromGPUv,"a",@progbits
	.sectionflags	@""
	.align	4
.nv.constant0._Z12hellofromGPUv:
	.zero		896


//--------------------- SYMBOLS --------------------------

	.type		.nv.reservedSmem.offset0,@object
	.size		.nv.reservedSmem.offset0,0x4
	.type		vprintf,@function
